//
// Generated by NVIDIA NVVM Compiler
//
// Compiler Build ID: CL-36424714
// Cuda compilation tools, release 13.0, V13.0.88
// Based on NVVM 20.0.0
//

.version 9.0
.target sm_100
.address_size 64

	// .globl	_Z6kernelv
.extern .func  (.param .b32 func_retval0) vprintf
(
	.param .b64 vprintf_param_0,
	.param .b64 vprintf_param_1
)
;
.global .align 1 .b8 $str[5] = {102, 111, 111, 10};

.visible .entry _Z6kernelv()
{
	.reg .b32 	%r<3>;
	.reg .b64 	%rd<3>;

	mov.u64 	%rd1, $str;
	cvta.global.u64 	%rd2, %rd1;
	{ // callseq 0, 0
	.param .b64 param0;
	st.param.b64 	[param0], %rd2;
	.param .b64 param1;
	st.param.b64 	[param1], 0;
	.param .b32 retval0;
	call.uni (retval0), 
	vprintf, 
	(
	param0, 
	param1
	);
	ld.param.b32 	%r1, [retval0];
	} // callseq 0
	ret;

}


// ===== COMPILED SASS (sm_100) =====

	.target	sm_100

	.elftype	@"ET_EXEC"


//--------------------- .note.nv.tkinfo           --------------------------
	.section	.note.nv.tkinfo,"",@"SHT_NOTE"
	.sectionflags	@"SHF_NOTE_NV_TKINFO"
	.tkinfo
        /*0018*/ 	.word	0x00000002
        /*0030*/ 	.string	""
        /*0030*/ 	.string	"ptxas"
        /*0030*/ 	.string	"Cuda compilation tools, release 13.0, V13.0.88"
        /*0030*/ 	.string	"Build cuda_13.0.r13.0/compiler.36424714_0"
        /*0030*/ 	.string	"-arch sm_100 -m 64 "



//--------------------- .note.nv.cuinfo           --------------------------
	.section	.note.nv.cuinfo,"",@"SHT_NOTE"
	.sectionflags	@"SHF_NOTE_NV_CUINFO"
        /*0018*/ 	.short	0x0002
        /*001a*/ 	.short	0x0064
        /*001c*/ 	.short	0x0082
	.zero		2


//--------------------- .nv.info                  --------------------------
	.section	.nv.info,"",@"SHT_CUDA_INFO"
	.align	4


	//----- nvinfo : EIATTR_REGCOUNT
	.align		4
        /*0000*/ 	.byte	0x04, 0x2f
        /*0002*/ 	.short	(.L_2 - .L_1)
	.align		4
.L_1:
        /*0004*/ 	.word	index@(_Z6kernelv)
        /*0008*/ 	.word	0x00000018


	//----- nvinfo : EIATTR_FRAME_SIZE
	.align		4
.L_2:
        /*000c*/ 	.byte	0x04, 0x11
        /*000e*/ 	.short	(.L_4 - .L_3)
	.align		4
.L_3:
        /*0010*/ 	.word	index@(_Z6kernelv)
        /*0014*/ 	.word	0x00000000


	//----- nvinfo : EIATTR_MIN_STACK_SIZE
	.align		4
.L_4:
        /*0018*/ 	.byte	0x04, 0x12
        /*001a*/ 	.short	(.L_6 - .L_5)
	.align		4
.L_5:
        /*001c*/ 	.word	index@(_Z6kernelv)
        /*0020*/ 	.word	0x00000000
.L_6:


//--------------------- .nv.compat                --------------------------
	.section	.nv.compat,"",@"SHT_CUDA_COMPAT_INFO"
	.align	4
        /*0000*/ 	.byte	0x02, 0x09, 0x00, 0x00, 0x02, 0x02, 0x01, 0x00, 0x02, 0x05, 0x05, 0x00, 0x03, 0x07, 0x01, 0x01
        /*0010*/ 	.byte	0x02, 0x03, 0x00, 0x00, 0x02, 0x06, 0x01, 0x00, 0x04, 0x0b, 0x08, 0x00, 0x09, 0x00, 0x00, 0x00
        /*0020*/ 	.byte	0x00, 0x00, 0x00, 0x00


//--------------------- .nv.info._Z6kernelv       --------------------------
	.section	.nv.info._Z6kernelv,"",@"SHT_CUDA_INFO"
	.sectionflags	@""
	.align	4


	//----- nvinfo : EIATTR_CUDA_API_VERSION
	.align		4
        /*0000*/ 	.byte	0x04, 0x37
        /*0002*/ 	.short	(.L_8 - .L_7)
.L_7:
        /*0004*/ 	.word	0x00000082


	//----- nvinfo : EIATTR_SPARSE_MMA_MASK
	.align		4
.L_8:
        /*0008*/ 	.byte	0x03, 0x50
        /*000a*/ 	.short	0x0000


	//----- nvinfo : EIATTR_MAXREG_COUNT
	.align		4
        /*000c*/ 	.byte	0x03, 0x1b
        /*000e*/ 	.short	0x00ff


	//----- nvinfo : EIATTR_EXTERNS
	.align		4
        /*0010*/ 	.byte	0x04, 0x0f
        /*0012*/ 	.short	(.L_10 - .L_9)


	//   ....[0]....
	.align		4
.L_9:
        /*0014*/ 	.word	index@(vprintf)


	//----- nvinfo : EIATTR_MERCURY_ISA_VERSION
	.align		4
.L_10:
        /*0018*/ 	.byte	0x03, 0x5f
        /*001a*/ 	.short	0x0101


	//----- nvinfo : EIATTR_VRC_CTA_INIT_COUNT
	.align		4
        /*001c*/ 	.byte	0x02, 0x4a
	.zero		1
	.zero		1


	//----- nvinfo : EIATTR_SYSCALL_OFFSETS
	.align		4
        /*0020*/ 	.byte	0x04, 0x46
        /*0022*/ 	.short	(.L_12 - .L_11)


	//   ....[0]....
.L_11:
        /*0024*/ 	.word	0x00000080


	//----- nvinfo : EIATTR_EXIT_INSTR_OFFSETS
	.align		4
.L_12:
        /*0028*/ 	.byte	0x04, 0x1c
        /*002a*/ 	.short	(.L_14 - .L_13)


	//   ....[0]....
.L_13:
        /*002c*/ 	.word	0x00000090


	//----- nvinfo : EIATTR_SW_WAR
	.align		4
.L_14:
        /*0030*/ 	.byte	0x04, 0x36
        /*0032*/ 	.short	(.L_16 - .L_15)
.L_15:
        /*0034*/ 	.word	0x00000008
.L_16:


//--------------------- .nv.callgraph             --------------------------
	.section	.nv.callgraph,"",@"SHT_CUDA_CALLGRAPH"
	.align	4
	.sectionentsize	8
	.align		4
        /*0000*/ 	.word	0x00000000
	.align		4
        /*0004*/ 	.word	0xffffffff
	.align		4
        /*0008*/ 	.word	index@(_Z6kernelv)
	.align		4
        /*000c*/ 	.word	index@(vprintf)
	.align		4
        /*0010*/ 	.word	0x00000000
	.align		4
        /*0014*/ 	.word	0xfffffffe
	.align		4
        /*0018*/ 	.word	0x00000000
	.align		4
        /*001c*/ 	.word	0xfffffffd
	.align		4
        /*0020*/ 	.word	0x00000000
	.align		4
        /*0024*/ 	.word	0xfffffffc


//--------------------- .nv.constant4             --------------------------
	.section	.nv.constant4,"a",@progbits
	.align	8
	.align		8
.nv.constant4:
        /*0000*/ 	.dword	vprintf
	.align		8
        /*0008*/ 	.dword	$str


//--------------------- .text._Z6kernelv          --------------------------
	.section	.text._Z6kernelv,"ax",@progbits
	.align	128
        .global         _Z6kernelv
        .type           _Z6kernelv,@function
        .size           _Z6kernelv,(.L_x_2 - _Z6kernelv)
        .other          _Z6kernelv,@"STO_CUDA_ENTRY STV_DEFAULT"
_Z6kernelv:
.text._Z6kernelv:
[----:B------:R-:W0:Y:S01]  /*0000*/  LDC R1, c[0x0][0x37c] ;  /* 0x0000df00ff017b82 */ /* 0x000e220000000800 */
[----:B------:R-:W-:Y:S01]  /*0010*/  MOV R0, 0x0 ;  /* 0x0000000000007802 */ /* 0x000fe20000000f00 */
[----:B------:R-:W1:Y:S01]  /*0020*/  LDCU.64 UR4, c[0x4][0x8] ;  /* 0x01000100ff0477ac */ /* 0x000e620008000a00 */
[----:B------:R-:W-:-:S05]  /*0030*/  CS2R R6, SRZ ;  /* 0x0000000000067805 */ /* 0x000fca000001ff00 */
[----:B------:R2:W3:Y:S01]  /*0040*/  LDC.64 R2, c[0x4][R0] ;  /* 0x0100000000027b82 */ /* 0x0004e20000000a00 */
[----:B-1----:R-:W-:Y:S02]  /*0050*/  IMAD.U32 R4, RZ, RZ, UR4 ;  /* 0x00000004ff047e24 */ /* 0x002fe4000f8e00ff */
[----:B--2---:R-:W-:-:S07]  /*0060*/  IMAD.U32 R5, RZ, RZ, UR5 ;  /* 0x00000005ff057e24 */ /* 0x004fce000f8e00ff */
[----:B------:R-:W-:-:S07]  /*0070*/  LEPC R20, `(.L_x_0) ;  /* 0x000000001014794e */ /* 0x000fce0000000000 */
[----:B0--3--:R-:W-:Y:S05]  /*0080*/  CALL.ABS.NOINC R2 ;  /* 0x0000000002007343 */ /* 0x009fea0003c00000 */
.L_x_0:
[----:B------:R-:W-:Y:S05]  /*0090*/  EXIT ;  /* 0x000000000000794d */ /* 0x000fea0003800000 */
.L_x_1:
[----:B------:R-:W-:-:S00]  /*00a0*/  BRA `(.L_x_1) ;  /* 0xfffffffc00fc7947 */ /* 0x000fc0000383ffff */
[----:B------:R-:W-:-:S00]  /*00b0*/  NOP ;  /* 0x0000000000007918 */ /* 0x000fc00000000000 */
        /* <DEDUP_REMOVED lines=12> */
.L_x_2:


//--------------------- .nv.global.init           --------------------------
	.section	.nv.global.init,"aw",@progbits
.nv.global.init:
	.type		$str,@object
	.size		$str,(.L_0 - $str)
$str:
        /*0000*/ 	.byte	0x66, 0x6f, 0x6f, 0x0a, 0x00
.L_0:


//--------------------- .nv.shared.reserved.0     --------------------------
	.section	.nv.shared.reserved.0,"aw",@nobits
	.weak		__nv_reservedSMEM_offset_0_alias
	.size		__nv_reservedSMEM_offset_0_alias, 0, 64
	.other		__nv_reservedSMEM_offset_0_alias,@"STO_CUDA_RESERVED_SHARED STV_DEFAULT"
__nv_reservedSMEM_offset_0_alias:
	.zero		0
	.zero		64


//--------------------- .nv.constant0._Z6kernelv  --------------------------
	.section	.nv.constant0._Z6kernelv,"a",@progbits
	.sectionflags	@""
	.align	4
.nv.constant0._Z6kernelv:
	.zero		896


//--------------------- SYMBOLS --------------------------

	.type		.nv.reservedSmem.offset0,@object
	.size		.nv.reservedSmem.offset0,0x4
	.type		vprintf,@function
